	.headerflags	@"EF_CUDA_TEXMODE_UNIFIED EF_CUDA_64BIT_ADDRESS EF_CUDA_ACCELERATORS EF_CUDA_SM90 EF_CUDA_VIRTUAL_SM(EF_CUDA_SM90)"
	.elftype	@"ET_EXEC"


//--------------------- .nv.info                  --------------------------
	.section	.nv.info,"",@"SHT_CUDA_INFO"
	.align	4


	//----- nvinfo : EIATTR_REGCOUNT
	.align		4
        /*0000*/ 	.byte	0x04, 0x2f
        /*0002*/ 	.short	(.L_3 - .L_2)
	.align		4
.L_2:
        /*0004*/ 	.word	index@(triton_poi_fused__native_batch_norm_legit_no_training_relu_102)
        /*0008*/ 	.word	0x00000012


	//----- nvinfo : EIATTR_MIN_STACK_SIZE
	.align		4
.L_3:
        /*000c*/ 	.byte	0x04, 0x12
        /*000e*/ 	.short	(.L_5 - .L_4)
	.align		4
.L_4:
        /*0010*/ 	.word	index@(triton_poi_fused__native_batch_norm_legit_no_training_relu_102)
        /*0014*/ 	.word	0x00000000


	//----- nvinfo : EIATTR_FRAME_SIZE
	.align		4
.L_5:
        /*0018*/ 	.byte	0x04, 0x11
        /*001a*/ 	.short	(.L_7 - .L_6)
	.align		4
.L_6:
        /*001c*/ 	.word	index@(triton_poi_fused__native_batch_norm_legit_no_training_relu_102)
        /*0020*/ 	.word	0x00000000


	//----- nvinfo : EIATTR_MIN_STACK_SIZE
	.align		4
.L_7:
        /*0024*/ 	.byte	0x04, 0x12
        /*0026*/ 	.short	(.L_9 - .L_8)
	.align		4
.L_8:
        /*0028*/ 	.word	index@(triton_poi_fused__native_batch_norm_legit_no_training_relu_102)
        /*002c*/ 	.word	0x00000000
.L_9:


//--------------------- .nv.info.triton_poi_fused__native_batch_norm_legit_no_training_relu_102 --------------------------
	.section	.nv.info.triton_poi_fused__native_batch_norm_legit_no_training_relu_102,"",@"SHT_CUDA_INFO"
	.sectionflags	@""
	.align	4


	//----- nvinfo : EIATTR_CUDA_API_VERSION
	.align		4
        /*0000*/ 	.byte	0x04, 0x37
        /*0002*/ 	.short	(.L_11 - .L_10)
.L_10:
        /*0004*/ 	.word	0x0000007c


	//----- nvinfo : EIATTR_KPARAM_INFO
	.align		4
.L_11:
        /*0008*/ 	.byte	0x04, 0x17
        /*000a*/ 	.short	(.L_13 - .L_12)
.L_12:
        /*000c*/ 	.word	0x00000000
        /*0010*/ 	.short	0x0006
        /*0012*/ 	.short	0x0030
        /*0014*/ 	.byte	0x00, 0xf0, 0x11, 0x00


	//----- nvinfo : EIATTR_KPARAM_INFO
	.align		4
.L_13:
        /*0018*/ 	.byte	0x04, 0x17
        /*001a*/ 	.short	(.L_15 - .L_14)
.L_14:
        /*001c*/ 	.word	0x00000000
        /*0020*/ 	.short	0x0005
        /*0022*/ 	.short	0x0028
        /*0024*/ 	.byte	0x00, 0xf4, 0x21, 0x00


	//----- nvinfo : EIATTR_KPARAM_INFO
	.align		4
.L_15:
        /*0028*/ 	.byte	0x04, 0x17
        /*002a*/ 	.short	(.L_17 - .L_16)
.L_16:
        /*002c*/ 	.word	0x00000000
        /*0030*/ 	.short	0x0004
        /*0032*/ 	.short	0x0020
        /*0034*/ 	.byte	0x00, 0xf4, 0x21, 0x00


	//----- nvinfo : EIATTR_KPARAM_INFO
	.align		4
.L_17:
        /*0038*/ 	.byte	0x04, 0x17
        /*003a*/ 	.short	(.L_19 - .L_18)
.L_18:
        /*003c*/ 	.word	0x00000000
        /*0040*/ 	.short	0x0003
        /*0042*/ 	.short	0x0018
        /*0044*/ 	.byte	0x00, 0xf4, 0x21, 0x00


	//----- nvinfo : EIATTR_KPARAM_INFO
	.align		4
.L_19:
        /*0048*/ 	.byte	0x04, 0x17
        /*004a*/ 	.short	(.L_21 - .L_20)
.L_20:
        /*004c*/ 	.word	0x00000000
        /*0050*/ 	.short	0x0002
        /*0052*/ 	.short	0x0010
        /*0054*/ 	.byte	0x00, 0xf4, 0x21, 0x00


	//----- nvinfo : EIATTR_KPARAM_INFO
	.align		4
.L_21:
        /*0058*/ 	.byte	0x04, 0x17
        /*005a*/ 	.short	(.L_23 - .L_22)
.L_22:
        /*005c*/ 	.word	0x00000000
        /*0060*/ 	.short	0x0001
        /*0062*/ 	.short	0x0008
        /*0064*/ 	.byte	0x00, 0xf4, 0x21, 0x00


	//----- nvinfo : EIATTR_KPARAM_INFO
	.align		4
.L_23:
        /*0068*/ 	.byte	0x04, 0x17
        /*006a*/ 	.short	(.L_25 - .L_24)
.L_24:
        /*006c*/ 	.word	0x00000000
        /*0070*/ 	.short	0x0000
        /*0072*/ 	.short	0x0000
        /*0074*/ 	.byte	0x00, 0xf4, 0x21, 0x00


	//----- nvinfo : EIATTR_SPARSE_MMA_MASK
	.align		4
.L_25:
        /*0078*/ 	.byte	0x03, 0x50
        /*007a*/ 	.short	0x0000


	//----- nvinfo : EIATTR_MAXREG_COUNT
	.align		4
        /*007c*/ 	.byte	0x03, 0x1b
        /*007e*/ 	.short	0x00ff


	//----- nvinfo : EIATTR_EXIT_INSTR_OFFSETS
	.align		4
        /*0080*/ 	.byte	0x04, 0x1c
        /*0082*/ 	.short	(.L_27 - .L_26)


	//   ....[0]....
.L_26:
        /*0084*/ 	.word	0x00000340


	//   ....[1]....
        /*0088*/ 	.word	0x00000360


	//----- nvinfo : EIATTR_REQNTID
	.align		4
.L_27:
        /*008c*/ 	.byte	0x04, 0x10
        /*008e*/ 	.short	(.L_29 - .L_28)
.L_28:
        /*0090*/ 	.word	0x00000080
        /*0094*/ 	.word	0x00000001
        /*0098*/ 	.word	0x00000001


	//----- nvinfo : EIATTR_CBANK_PARAM_SIZE
	.align		4
.L_29:
        /*009c*/ 	.byte	0x03, 0x19
        /*009e*/ 	.short	0x0034


	//----- nvinfo : EIATTR_PARAM_CBANK
	.align		4
        /*00a0*/ 	.byte	0x04, 0x0a
        /*00a2*/ 	.short	(.L_31 - .L_30)
	.align		4
.L_30:
        /*00a4*/ 	.word	index@(.nv.constant0.triton_poi_fused__native_batch_norm_legit_no_training_relu_102)
        /*00a8*/ 	.short	0x0210
        /*00aa*/ 	.short	0x0034


	//----- nvinfo : EIATTR_SW_WAR
	.align		4
.L_31:
        /*00ac*/ 	.byte	0x04, 0x36
        /*00ae*/ 	.short	(.L_33 - .L_32)
.L_32:
        /*00b0*/ 	.word	0x00000008
.L_33:


//--------------------- .nv.callgraph             --------------------------
	.section	.nv.callgraph,"",@"SHT_CUDA_CALLGRAPH"
	.align	4
	.sectionentsize	8
	.align		4
        /*0000*/ 	.word	0x00000000
	.align		4
        /*0004*/ 	.word	0xffffffff
	.align		4
        /*0008*/ 	.word	0x00000000
	.align		4
        /*000c*/ 	.word	0xfffffffe
	.align		4
        /*0010*/ 	.word	0x00000000
	.align		4
        /*0014*/ 	.word	0xfffffffd
	.align		4
        /*0018*/ 	.word	0x00000000
	.align		4
        /*001c*/ 	.word	0xfffffffc


//--------------------- .nv.constant4             --------------------------
	.section	.nv.constant4,"a",@progbits
	.align	8
	.align		8
.nv.constant4:
        /*0000*/ 	.dword	_$_str
	.align		8
        /*0008*/ 	.dword	_$_str_$_2


//--------------------- .text.triton_poi_fused__native_batch_norm_legit_no_training_relu_102 --------------------------
	.section	.text.triton_poi_fused__native_batch_norm_legit_no_training_relu_102,"ax",@progbits
	.align	128
        .global         triton_poi_fused__native_batch_norm_legit_no_training_relu_102
        .type           triton_poi_fused__native_batch_norm_legit_no_training_relu_102,@function
        .size           triton_poi_fused__native_batch_norm_legit_no_training_relu_102,(.L_x_1 - triton_poi_fused__native_batch_norm_legit_no_training_relu_102)
        .other          triton_poi_fused__native_batch_norm_legit_no_training_relu_102,@"STO_CUDA_ENTRY STV_DEFAULT"
triton_poi_fused__native_batch_norm_legit_no_training_relu_102:
.text.triton_poi_fused__native_batch_norm_legit_no_training_relu_102:
[----:B------:R-:W0:Y:S01]  /*0000*/  LDC R1, c[0x0][0x28] ;  /* 0x00000a00ff017b82 */ /* 0x000e220000000800 */
[----:B------:R-:W1:Y:S07]  /*0010*/  S2R R0, SR_TID.X ;  /* 0x0000000000007919 */ /* 0x000e6e0000002100 */
[----:B------:R-:W2:Y:S01]  /*0020*/  LDC.64 R8, c[0x0][0x220] ;  /* 0x00008800ff087b82 */ /* 0x000ea20000000a00 */
[----:B------:R-:W-:Y:S01]  /*0030*/  MOV R14, RZ ;  /* 0x000000ff000e7202 */ /* 0x000fe20000000f00 */
[----:B------:R-:W-:Y:S01]  /*0040*/  ULDC.64 UR4, c[0x0][0x208] ;  /* 0x0000820000047ab9 */ /* 0x000fe20000000a00 */
[----:B------:R-:W3:Y:S05]  /*0050*/  S2R R3, SR_CTAID.X ;  /* 0x0000000000037919 */ /* 0x000eea0000002500 */
[----:B------:R-:W4:Y:S08]  /*0060*/  LDC.64 R6, c[0x0][0x218] ;  /* 0x00008600ff067b82 */ /* 0x000f300000000a00 */
[----:B------:R-:W5:Y:S08]  /*0070*/  LDC.64 R10, c[0x0][0x228] ;  /* 0x00008a00ff0a7b82 */ /* 0x000f700000000a00 */
[----:B------:R-:W4:Y:S01]  /*0080*/  LDC.64 R12, c[0x0][0x230] ;  /* 0x00008c00ff0c7b82 */ /* 0x000f220000000a00 */
[----:B-1----:R-:W-:-:S02]  /*0090*/  LOP3.LUT R0, R0, 0x7f, RZ, 0xc0, !PT ;  /* 0x0000007f00007812 */ /* 0x002fc400078ec0ff */
[----:B---3--:R-:W-:Y:S02]  /*00a0*/  SHF.R.S32.HI R2, RZ, 0x18, R3 ;  /* 0x00000018ff027819 */ /* 0x008fe40000011403 */
[----:B------:R-:W-:Y:S02]  /*00b0*/  LEA R0, R3, R0, 0x7 ;  /* 0x0000000003007211 */ /* 0x000fe400078e38ff */
[----:B------:R-:W-:Y:S01]  /*00c0*/  SGXT R3, R2, 0x1 ;  /* 0x000000010203781a */ /* 0x000fe20000000200 */
[----:B------:R-:W-:Y:S01]  /*00d0*/  HFMA2.MMA R2, -RZ, RZ, 0, 0 ;  /* 0x00000000ff027435 */ /* 0x000fe200000001ff */
[----:B------:R-:W-:Y:S02]  /*00e0*/  ISETP.GE.AND P0, PT, R0, 0x3c00, PT ;  /* 0x00003c000000780c */ /* 0x000fe40003f06270 */
[----:B------:R-:W-:-:S04]  /*00f0*/  LEA.HI R3, R3, R0, RZ, 0x2 ;  /* 0x0000000003037211 */ /* 0x000fc800078f10ff */
[----:B------:R-:W-:-:S05]  /*0100*/  SHF.R.S32.HI R3, RZ, 0x2, R3 ;  /* 0x00000002ff037819 */ /* 0x000fca0000011403 */
[----:B------:R-:W-:-:S05]  /*0110*/  IMAD.HI R2, R3, -0x77777777, R2 ;  /* 0x8888888903027827 */ /* 0x000fca00078e0202 */
[----:B------:R-:W-:-:S04]  /*0120*/  SHF.R.U32.HI R5, RZ, 0x1f, R2 ;  /* 0x0000001fff057819 */ /* 0x000fc80000011602 */
[----:B------:R-:W-:-:S05]  /*0130*/  LEA.HI.SX32 R5, R2, R5, 0x17 ;  /* 0x0000000502057211 */ /* 0x000fca00078fbaff */
[----:B------:R-:W-:Y:S02]  /*0140*/  IMAD R15, R5, -0x3c0, R3 ;  /* 0xfffffc40050f7824 */ /* 0x000fe400078e0203 */
[----:B------:R-:W1:Y:S02]  /*0150*/  LDC.64 R4, c[0x0][0x210] ;  /* 0x00008400ff047b82 */ /* 0x000e640000000a00 */
[----:B--2---:R-:W-:-:S05]  /*0160*/  IMAD.WIDE R8, R15, 0x4, R8 ;  /* 0x000000040f087825 */ /* 0x004fca00078e0208 */
[----:B------:R5:W2:Y:S01]  /*0170*/  @!P0 LDG.E.EL R14, desc[UR4][R8.64] ;  /* 0x00000004080e8981 */ /* 0x000aa2000c2e1900 */
[----:B------:R-:W-:Y:S01]  /*0180*/  CS2R R2, SRZ ;  /* 0x0000000000027805 */ /* 0x000fe2000001ff00 */
[----:B----4-:R-:W-:-:S05]  /*0190*/  IMAD.WIDE R6, R15, 0x4, R6 ;  /* 0x000000040f067825 */ /* 0x010fca00078e0206 */
[----:B------:R3:W4:Y:S01]  /*01a0*/  @!P0 LDG.E.EL R3, desc[UR4][R6.64] ;  /* 0x0000000406038981 */ /* 0x000722000c2e1900 */
[----:B-----5:R-:W-:-:S04]  /*01b0*/  IMAD.WIDE R8, R15, 0x4, R10 ;  /* 0x000000040f087825 */ /* 0x020fc800078e020a */
[----:B-1----:R-:W-:-:S05]  /*01c0*/  IMAD.WIDE R4, R0, 0x4, R4 ;  /* 0x0000000400047825 */ /* 0x002fca00078e0204 */
[----:B------:R1:W4:Y:S01]  /*01d0*/  @!P0 LDG.E R2, desc[UR4][R4.64] ;  /* 0x0000000404028981 */ /* 0x000322000c1e1900 */
[----:B0-----:R-:W-:Y:S01]  /*01e0*/  IMAD.WIDE R10, R15, 0x4, R12 ;  /* 0x000000040f0a7825 */ /* 0x001fe200078e020c */
[----:B------:R-:W-:-:S06]  /*01f0*/  CS2R R12, SRZ ;  /* 0x00000000000c7805 */ /* 0x000fcc000001ff00 */
[----:B------:R-:W5:Y:S01]  /*0200*/  @!P0 LDG.E.EL R12, desc[UR4][R8.64] ;  /* 0x00000004080c8981 */ /* 0x000f62000c2e1900 */
[----:B---3--:R-:W-:Y:S01]  /*0210*/  HFMA2.MMA R6, -RZ, RZ, 1.625, 0 ;  /* 0x3e800000ff067435 */ /* 0x008fe200000001ff */
[----:B-1----:R-:W0:Y:S02]  /*0220*/  LDC.64 R4, c[0x0][0x238] ;  /* 0x00008e00ff047b82 */ /* 0x002e240000000a00 */
[----:B------:R-:W5:Y:S01]  /*0230*/  @!P0 LDG.E.EL R13, desc[UR4][R10.64] ;  /* 0x000000040a0d8981 */ /* 0x000f62000c2e1900 */
[----:B--2---:R-:W-:-:S04]  /*0240*/  FADD R14, R14, 9.9999997473787516356e-06 ;  /* 0x3727c5ac0e0e7421 */ /* 0x004fc80000000000 */
[----:B------:R-:W1:Y:S02]  /*0250*/  MUFU.SQRT R15, R14 ;  /* 0x0000000e000f7308 */ /* 0x000e640000002000 */
[C---:B-1----:R-:W-:Y:S02]  /*0260*/  FSETP.GT.AND P1, PT, R15.reuse, 8.50705917302346158658e+37, PT ;  /* 0x7e8000000f00780b */ /* 0x042fe40003f24000 */
[----:B------:R-:W-:-:S11]  /*0270*/  FSETP.GEU.AND P2, PT, R15, 1.175494350822287508e-38, PT ;  /* 0x008000000f00780b */ /* 0x000fd60003f4e000 */
[----:B------:R-:W-:-:S04]  /*0280*/  @P1 FMUL R15, R15, 0.25 ;  /* 0x3e8000000f0f1820 */ /* 0x000fc80000400000 */
[----:B------:R-:W-:-:S06]  /*0290*/  @!P2 FMUL R15, R15, 16777216 ;  /* 0x4b8000000f0fa820 */ /* 0x000fcc0000400000 */
[----:B------:R-:W1:Y:S01]  /*02a0*/  MUFU.RCP R15, R15 ;  /* 0x0000000f000f7308 */ /* 0x000e620000001000 */
[----:B------:R-:W-:Y:S01]  /*02b0*/  FSEL R6, R6, 1, P1 ;  /* 0x3f80000006067808 */ /* 0x000fe20000800000 */
[----:B----4-:R-:W-:-:S04]  /*02c0*/  FADD R2, -R3, R2 ;  /* 0x0000000203027221 */ /* 0x010fc80000000100 */
[----:B------:R-:W-:-:S04]  /*02d0*/  @!P2 FMUL R6, R6, 16777216 ;  /* 0x4b8000000606a820 */ /* 0x000fc80000400000 */
[----:B-1----:R-:W-:-:S04]  /*02e0*/  FMUL R3, R15, R6 ;  /* 0x000000060f037220 */ /* 0x002fc80000400000 */
[----:B------:R-:W-:-:S04]  /*02f0*/  FMUL R2, R2, R3 ;  /* 0x0000000302027220 */ /* 0x000fc80000400000 */
[----:B-----5:R-:W-:Y:S01]  /*0300*/  FFMA R12, R2, R12, R13 ;  /* 0x0000000c020c7223 */ /* 0x020fe2000000000d */
[----:B0-----:R-:W-:-:S04]  /*0310*/  IMAD.WIDE R2, R0, 0x4, R4 ;  /* 0x0000000400027825 */ /* 0x001fc800078e0204 */
[----:B------:R-:W-:-:S04]  /*0320*/  FSETP.GEU.AND P1, PT, R12, RZ, PT ;  /* 0x000000ff0c00720b */ /* 0x000fc80003f2e000 */
[----:B------:R-:W-:Y:S01]  /*0330*/  FSEL R5, R12, RZ, P1 ;  /* 0x000000ff0c057208 */ /* 0x000fe20000800000 */
[----:B------:R-:W-:Y:S08]  /*0340*/  @P0 EXIT ;  /* 0x000000000000094d */ /* 0x000ff00003800000 */
[----:B------:R-:W-:Y:S01]  /*0350*/  STG.E desc[UR4][R2.64], R5 ;  /* 0x0000000502007986 */ /* 0x000fe2000c101904 */
[----:B------:R-:W-:Y:S05]  /*0360*/  EXIT ;  /* 0x000000000000794d */ /* 0x000fea0003800000 */
.L_x_0:
[----:B------:R-:W-:-:S00]  /*0370*/  BRA `(.L_x_0) ;  /* 0xfffffffc00fc7947 */ /* 0x000fc0000383ffff */
[----:B------:R-:W-:-:S00]  /*0380*/  NOP ;  /* 0x0000000000007918 */ /* 0x000fc00000000000 */
[----:B------:R-:W-:-:S00]  /*0390*/  NOP ;  /* 0x0000000000007918 */ /* 0x000fc00000000000 */
[----:B------:R-:W-:-:S00]  /*03a0*/  NOP ;  /* 0x0000000000007918 */ /* 0x000fc00000000000 */
[----:B------:R-:W-:-:S00]  /*03b0*/  NOP ;  /* 0x0000000000007918 */ /* 0x000fc00000000000 */
[----:B------:R-:W-:-:S00]  /*03c0*/  NOP ;  /* 0x0000000000007918 */ /* 0x000fc00000000000 */
[----:B------:R-:W-:-:S00]  /*03d0*/  NOP ;  /* 0x0000000000007918 */ /* 0x000fc00000000000 */
[----:B------:R-:W-:-:S00]  /*03e0*/  NOP ;  /* 0x0000000000007918 */ /* 0x000fc00000000000 */
[----:B------:R-:W-:-:S00]  /*03f0*/  NOP ;  /* 0x0000000000007918 */ /* 0x000fc00000000000 */
.L_x_1:


//--------------------- .nv.global.init           --------------------------
	.section	.nv.global.init,"aw",@progbits
.nv.global.init:
	.type		_$_str,@object
	.size		_$_str,(_$_str_$_2 - _$_str)
_$_str:
        /*0000*/ 	.byte	0x5f, 0x5f, 0x43, 0x55, 0x44, 0x41, 0x5f, 0x46, 0x54, 0x5a, 0x00
	.type		_$_str_$_2,@object
	.size		_$_str_$_2,(.L_1 - _$_str_$_2)
_$_str_$_2:
        /*000b*/ 	.byte	0x5f, 0x5f, 0x43, 0x55, 0x44, 0x41, 0x5f, 0x50, 0x52, 0x45, 0x43, 0x5f, 0x53, 0x51, 0x52, 0x54
        /*001b*/ 	.byte	0x00
.L_1:


//--------------------- .nv.constant0.triton_poi_fused__native_batch_norm_legit_no_training_relu_102 --------------------------
	.section	.nv.constant0.triton_poi_fused__native_batch_norm_legit_no_training_relu_102,"a",@progbits
	.sectionflags	@""
	.align	4
.nv.constant0.triton_poi_fused__native_batch_norm_legit_no_training_relu_102:
	.zero		580
